//
// Generated by NVIDIA NVVM Compiler
//
// Compiler Build ID: CL-36424714
// Cuda compilation tools, release 13.0, V13.0.88
// Based on NVVM 20.0.0
//

.version 9.0
.target sm_100
.address_size 64

	// .globl	_Z6conv2dPKfS0_iiiiPf

.visible .entry _Z6conv2dPKfS0_iiiiPf(
	.param .u64 .ptr .align 1 _Z6conv2dPKfS0_iiiiPf_param_0,
	.param .u64 .ptr .align 1 _Z6conv2dPKfS0_iiiiPf_param_1,
	.param .u32 _Z6conv2dPKfS0_iiiiPf_param_2,
	.param .u32 _Z6conv2dPKfS0_iiiiPf_param_3,
	.param .u32 _Z6conv2dPKfS0_iiiiPf_param_4,
	.param .u32 _Z6conv2dPKfS0_iiiiPf_param_5,
	.param .u64 .ptr .align 1 _Z6conv2dPKfS0_iiiiPf_param_6
)
{
	.reg .pred 	%p<4>;
	.reg .b32 	%r<27>;
	.reg .b64 	%rd<5>;

	ld.param.u32 	%r4, [_Z6conv2dPKfS0_iiiiPf_param_2];
	ld.param.u32 	%r5, [_Z6conv2dPKfS0_iiiiPf_param_3];
	ld.param.u32 	%r6, [_Z6conv2dPKfS0_iiiiPf_param_4];
	ld.param.u32 	%r7, [_Z6conv2dPKfS0_iiiiPf_param_5];
	ld.param.u64 	%rd1, [_Z6conv2dPKfS0_iiiiPf_param_6];
	mov.u32 	%r8, %tid.x;
	mov.u32 	%r9, %tid.y;
	mov.u32 	%r10, %ctaid.x;
	mov.u32 	%r11, %ctaid.y;
	mov.u32 	%r12, %ntid.y;
	mad.lo.s32 	%r13, %r11, %r12, %r9;
	mov.u32 	%r14, %ntid.x;
	mad.lo.s32 	%r2, %r10, %r14, %r8;
	add.s32 	%r15, %r6, -1;
	shr.u32 	%r16, %r15, 31;
	add.s32 	%r17, %r15, %r16;
	add.s32 	%r18, %r7, -1;
	shr.u32 	%r19, %r18, 31;
	add.s32 	%r20, %r18, %r19;
	and.b32  	%r21, %r20, -2;
	sub.s32 	%r22, %r5, %r21;
	setp.ge.s32 	%p1, %r2, %r22;
	and.b32  	%r23, %r17, -2;
	sub.s32 	%r24, %r4, %r23;
	setp.ge.s32 	%p2, %r13, %r24;
	or.pred  	%p3, %p1, %p2;
	@%p3 bra 	$L__BB0_2;
	mad.lo.s32 	%r25, %r24, %r2, %r13;
	cvta.to.global.u64 	%rd2, %rd1;
	mul.wide.s32 	%rd3, %r25, 4;
	add.s64 	%rd4, %rd2, %rd3;
	mov.b32 	%r26, 0;
	st.global.u32 	[%rd4], %r26;
$L__BB0_2:
	ret;

}


// ===== COMPILED SASS (sm_100) =====

	.target	sm_100

	.elftype	@"ET_EXEC"


//--------------------- .note.nv.tkinfo           --------------------------
	.section	.note.nv.tkinfo,"",@"SHT_NOTE"
	.sectionflags	@"SHF_NOTE_NV_TKINFO"
	.tkinfo
        /*0018*/ 	.word	0x00000002
        /*0030*/ 	.string	""
        /*0030*/ 	.string	"ptxas"
        /*0030*/ 	.string	"Cuda compilation tools, release 13.0, V13.0.88"
        /*0030*/ 	.string	"Build cuda_13.0.r13.0/compiler.36424714_0"
        /*0030*/ 	.string	"-arch sm_100 -m 64 "



//--------------------- .note.nv.cuinfo           --------------------------
	.section	.note.nv.cuinfo,"",@"SHT_NOTE"
	.sectionflags	@"SHF_NOTE_NV_CUINFO"
        /*0018*/ 	.short	0x0002
        /*001a*/ 	.short	0x0064
        /*001c*/ 	.short	0x0082
	.zero		2


//--------------------- .nv.info                  --------------------------
	.section	.nv.info,"",@"SHT_CUDA_INFO"
	.align	4


	//----- nvinfo : EIATTR_REGCOUNT
	.align		4
        /*0000*/ 	.byte	0x04, 0x2f
        /*0002*/ 	.short	(.L_1 - .L_0)
	.align		4
.L_0:
        /*0004*/ 	.word	index@(_Z6conv2dPKfS0_iiiiPf)
        /*0008*/ 	.word	0x00000008


	//----- nvinfo : EIATTR_FRAME_SIZE
	.align		4
.L_1:
        /*000c*/ 	.byte	0x04, 0x11
        /*000e*/ 	.short	(.L_3 - .L_2)
	.align		4
.L_2:
        /*0010*/ 	.word	index@(_Z6conv2dPKfS0_iiiiPf)
        /*0014*/ 	.word	0x00000000


	//----- nvinfo : EIATTR_MIN_STACK_SIZE
	.align		4
.L_3:
        /*0018*/ 	.byte	0x04, 0x12
        /*001a*/ 	.short	(.L_5 - .L_4)
	.align		4
.L_4:
        /*001c*/ 	.word	index@(_Z6conv2dPKfS0_iiiiPf)
        /*0020*/ 	.word	0x00000000
.L_5:


//--------------------- .nv.compat                --------------------------
	.section	.nv.compat,"",@"SHT_CUDA_COMPAT_INFO"
	.align	4
        /*0000*/ 	.byte	0x02, 0x09, 0x00, 0x00, 0x02, 0x02, 0x01, 0x00, 0x02, 0x05, 0x05, 0x00, 0x03, 0x07, 0x01, 0x01
        /*0010*/ 	.byte	0x02, 0x03, 0x00, 0x00, 0x02, 0x06, 0x01, 0x00, 0x04, 0x0b, 0x08, 0x00, 0x09, 0x00, 0x00, 0x00
        /*0020*/ 	.byte	0x00, 0x00, 0x00, 0x00


//--------------------- .nv.info._Z6conv2dPKfS0_iiiiPf --------------------------
	.section	.nv.info._Z6conv2dPKfS0_iiiiPf,"",@"SHT_CUDA_INFO"
	.sectionflags	@""
	.align	4


	//----- nvinfo : EIATTR_CUDA_API_VERSION
	.align		4
        /*0000*/ 	.byte	0x04, 0x37
        /*0002*/ 	.short	(.L_7 - .L_6)
.L_6:
        /*0004*/ 	.word	0x00000082


	//----- nvinfo : EIATTR_KPARAM_INFO
	.align		4
.L_7:
        /*0008*/ 	.byte	0x04, 0x17
        /*000a*/ 	.short	(.L_9 - .L_8)
.L_8:
        /*000c*/ 	.word	0x00000000
        /*0010*/ 	.short	0x0006
        /*0012*/ 	.short	0x0020
        /*0014*/ 	.byte	0x00, 0xf5, 0x21, 0x00


	//----- nvinfo : EIATTR_KPARAM_INFO
	.align		4
.L_9:
        /*0018*/ 	.byte	0x04, 0x17
        /*001a*/ 	.short	(.L_11 - .L_10)
.L_10:
        /*001c*/ 	.word	0x00000000
        /*0020*/ 	.short	0x0005
        /*0022*/ 	.short	0x001c
        /*0024*/ 	.byte	0x00, 0xf0, 0x11, 0x00


	//----- nvinfo : EIATTR_KPARAM_INFO
	.align		4
.L_11:
        /*0028*/ 	.byte	0x04, 0x17
        /*002a*/ 	.short	(.L_13 - .L_12)
.L_12:
        /*002c*/ 	.word	0x00000000
        /*0030*/ 	.short	0x0004
        /*0032*/ 	.short	0x0018
        /*0034*/ 	.byte	0x00, 0xf0, 0x11, 0x00


	//----- nvinfo : EIATTR_KPARAM_INFO
	.align		4
.L_13:
        /*0038*/ 	.byte	0x04, 0x17
        /*003a*/ 	.short	(.L_15 - .L_14)
.L_14:
        /*003c*/ 	.word	0x00000000
        /*0040*/ 	.short	0x0003
        /*0042*/ 	.short	0x0014
        /*0044*/ 	.byte	0x00, 0xf0, 0x11, 0x00


	//----- nvinfo : EIATTR_KPARAM_INFO
	.align		4
.L_15:
        /*0048*/ 	.byte	0x04, 0x17
        /*004a*/ 	.short	(.L_17 - .L_16)
.L_16:
        /*004c*/ 	.word	0x00000000
        /*0050*/ 	.short	0x0002
        /*0052*/ 	.short	0x0010
        /*0054*/ 	.byte	0x00, 0xf0, 0x11, 0x00


	//----- nvinfo : EIATTR_KPARAM_INFO
	.align		4
.L_17:
        /*0058*/ 	.byte	0x04, 0x17
        /*005a*/ 	.short	(.L_19 - .L_18)
.L_18:
        /*005c*/ 	.word	0x00000000
        /*0060*/ 	.short	0x0001
        /*0062*/ 	.short	0x0008
        /*0064*/ 	.byte	0x00, 0xf5, 0x21, 0x00


	//----- nvinfo : EIATTR_KPARAM_INFO
	.align		4
.L_19:
        /*0068*/ 	.byte	0x04, 0x17
        /*006a*/ 	.short	(.L_21 - .L_20)
.L_20:
        /*006c*/ 	.word	0x00000000
        /*0070*/ 	.short	0x0000
        /*0072*/ 	.short	0x0000
        /*0074*/ 	.byte	0x00, 0xf5, 0x21, 0x00


	//----- nvinfo : EIATTR_SPARSE_MMA_MASK
	.align		4
.L_21:
        /*0078*/ 	.byte	0x03, 0x50
        /*007a*/ 	.short	0x0000


	//----- nvinfo : EIATTR_MAXREG_COUNT
	.align		4
        /*007c*/ 	.byte	0x03, 0x1b
        /*007e*/ 	.short	0x00ff


	//----- nvinfo : EIATTR_MERCURY_ISA_VERSION
	.align		4
        /*0080*/ 	.byte	0x03, 0x5f
        /*0082*/ 	.short	0x0101


	//----- nvinfo : EIATTR_VRC_CTA_INIT_COUNT
	.align		4
        /*0084*/ 	.byte	0x02, 0x4a
	.zero		1
	.zero		1


	//----- nvinfo : EIATTR_EXIT_INSTR_OFFSETS
	.align		4
        /*0088*/ 	.byte	0x04, 0x1c
        /*008a*/ 	.short	(.L_23 - .L_22)


	//   ....[0]....
.L_22:
        /*008c*/ 	.word	0x00000140


	//   ....[1]....
        /*0090*/ 	.word	0x000001a0


	//----- nvinfo : EIATTR_CBANK_PARAM_SIZE
	.align		4
.L_23:
        /*0094*/ 	.byte	0x03, 0x19
        /*0096*/ 	.short	0x0028


	//----- nvinfo : EIATTR_PARAM_CBANK
	.align		4
        /*0098*/ 	.byte	0x04, 0x0a
        /*009a*/ 	.short	(.L_25 - .L_24)
	.align		4
.L_24:
        /*009c*/ 	.word	index@(.nv.constant0._Z6conv2dPKfS0_iiiiPf)
        /*00a0*/ 	.short	0x0380
        /*00a2*/ 	.short	0x0028


	//----- nvinfo : EIATTR_SW_WAR
	.align		4
.L_25:
        /*00a4*/ 	.byte	0x04, 0x36
        /*00a6*/ 	.short	(.L_27 - .L_26)
.L_26:
        /*00a8*/ 	.word	0x00000008
.L_27:


//--------------------- .nv.callgraph             --------------------------
	.section	.nv.callgraph,"",@"SHT_CUDA_CALLGRAPH"
	.align	4
	.sectionentsize	8
	.align		4
        /*0000*/ 	.word	0x00000000
	.align		4
        /*0004*/ 	.word	0xffffffff
	.align		4
        /*0008*/ 	.word	0x00000000
	.align		4
        /*000c*/ 	.word	0xfffffffe
	.align		4
        /*0010*/ 	.word	0x00000000
	.align		4
        /*0014*/ 	.word	0xfffffffd
	.align		4
        /*0018*/ 	.word	0x00000000
	.align		4
        /*001c*/ 	.word	0xfffffffc


//--------------------- .text._Z6conv2dPKfS0_iiiiPf --------------------------
	.section	.text._Z6conv2dPKfS0_iiiiPf,"ax",@progbits
	.align	128
        .global         _Z6conv2dPKfS0_iiiiPf
        .type           _Z6conv2dPKfS0_iiiiPf,@function
        .size           _Z6conv2dPKfS0_iiiiPf,(.L_x_1 - _Z6conv2dPKfS0_iiiiPf)
        .other          _Z6conv2dPKfS0_iiiiPf,@"STO_CUDA_ENTRY STV_DEFAULT"
_Z6conv2dPKfS0_iiiiPf:
.text._Z6conv2dPKfS0_iiiiPf:
[----:B------:R-:W-:Y:S01]  /*0000*/  LDC R1, c[0x0][0x37c] ;  /* 0x0000df00ff017b82 */ /* 0x000fe20000000800 */
[----:B------:R-:W0:Y:S01]  /*0010*/  S2R R0, SR_TID.Y ;  /* 0x0000000000007919 */ /* 0x000e220000002200 */
[----:B------:R-:W1:Y:S06]  /*0020*/  LDCU.128 UR8, c[0x0][0x390] ;  /* 0x00007200ff0877ac */ /* 0x000e6c0008000c00 */
[----:B------:R-:W0:Y:S01]  /*0030*/  S2UR UR7, SR_CTAID.Y ;  /* 0x00000000000779c3 */ /* 0x000e220000002600 */
[----:B------:R-:W2:Y:S07]  /*0040*/  S2R R5, SR_TID.X ;  /* 0x0000000000057919 */ /* 0x000eae0000002100 */
[----:B------:R-:W0:Y:S08]  /*0050*/  LDC R3, c[0x0][0x364] ;  /* 0x0000d900ff037b82 */ /* 0x000e300000000800 */
[----:B------:R-:W2:Y:S01]  /*0060*/  S2UR UR6, SR_CTAID.X ;  /* 0x00000000000679c3 */ /* 0x000ea20000002500 */
[----:B-1----:R-:W-:-:S02]  /*0070*/  UIADD3 UR4, UPT, UPT, UR10, -0x1, URZ ;  /* 0xffffffff0a047890 */ /* 0x002fc4000fffe0ff */
[----:B------:R-:W-:Y:S02]  /*0080*/  UIADD3 UR5, UPT, UPT, UR11, -0x1, URZ ;  /* 0xffffffff0b057890 */ /* 0x000fe4000fffe0ff */
[----:B------:R-:W-:Y:S02]  /*0090*/  ULEA.HI UR4, UR4, UR4, URZ, 0x1 ;  /* 0x0000000404047291 */ /* 0x000fe4000f8f08ff */
[----:B------:R-:W-:Y:S01]  /*00a0*/  ULEA.HI UR5, UR5, UR5, URZ, 0x1 ;  /* 0x0000000505057291 */ /* 0x000fe2000f8f08ff */
[----:B------:R-:W2:Y:S01]  /*00b0*/  LDC R2, c[0x0][0x360] ;  /* 0x0000d800ff027b82 */ /* 0x000ea20000000800 */
[----:B------:R-:W-:Y:S02]  /*00c0*/  ULOP3.LUT UR4, UR4, 0xfffffffe, URZ, 0xc0, !UPT ;  /* 0xfffffffe04047892 */ /* 0x000fe4000f8ec0ff */
[----:B------:R-:W-:Y:S02]  /*00d0*/  ULOP3.LUT UR5, UR5, 0xfffffffe, URZ, 0xc0, !UPT ;  /* 0xfffffffe05057892 */ /* 0x000fe4000f8ec0ff */
[----:B------:R-:W-:-:S02]  /*00e0*/  UIADD3 UR4, UPT, UPT, -UR4, UR8, URZ ;  /* 0x0000000804047290 */ /* 0x000fc4000fffe1ff */
[----:B------:R-:W-:Y:S01]  /*00f0*/  UIADD3 UR5, UPT, UPT, -UR5, UR9, URZ ;  /* 0x0000000905057290 */ /* 0x000fe2000fffe1ff */
[----:B0-----:R-:W-:-:S05]  /*0100*/  IMAD R0, R3, UR7, R0 ;  /* 0x0000000703007c24 */ /* 0x001fca000f8e0200 */
[----:B------:R-:W-:Y:S01]  /*0110*/  ISETP.GE.AND P0, PT, R0, UR4, PT ;  /* 0x0000000400007c0c */ /* 0x000fe2000bf06270 */
[----:B--2---:R-:W-:-:S05]  /*0120*/  IMAD R5, R2, UR6, R5 ;  /* 0x0000000602057c24 */ /* 0x004fca000f8e0205 */
[----:B------:R-:W-:-:S13]  /*0130*/  ISETP.GE.OR P0, PT, R5, UR5, P0 ;  /* 0x0000000505007c0c */ /* 0x000fda0008706670 */
[----:B------:R-:W-:Y:S05]  /*0140*/  @P0 EXIT ;  /* 0x000000000000094d */ /* 0x000fea0003800000 */
[----:B------:R-:W0:Y:S01]  /*0150*/  LDC.64 R2, c[0x0][0x3a0] ;  /* 0x0000e800ff027b82 */ /* 0x000e220000000a00 */
[----:B------:R-:W1:Y:S01]  /*0160*/  LDCU.64 UR6, c[0x0][0x358] ;  /* 0x00006b00ff0677ac */ /* 0x000e620008000a00 */
[----:B------:R-:W-:-:S04]  /*0170*/  IMAD R5, R5, UR4, R0 ;  /* 0x0000000405057c24 */ /* 0x000fc8000f8e0200 */
[----:B0-----:R-:W-:-:S05]  /*0180*/  IMAD.WIDE R2, R5, 0x4, R2 ;  /* 0x0000000405027825 */ /* 0x001fca00078e0202 */
[----:B-1----:R-:W-:Y:S01]  /*0190*/  STG.E desc[UR6][R2.64], RZ ;  /* 0x000000ff02007986 */ /* 0x002fe2000c101906 */
[----:B------:R-:W-:Y:S05]  /*01a0*/  EXIT ;  /* 0x000000000000794d */ /* 0x000fea0003800000 */
.L_x_0:
[----:B------:R-:W-:-:S00]  /*01b0*/  BRA `(.L_x_0) ;  /* 0xfffffffc00fc7947 */ /* 0x000fc0000383ffff */
[----:B------:R-:W-:-:S00]  /*01c0*/  NOP ;  /* 0x0000000000007918 */ /* 0x000fc00000000000 */
        /* <DEDUP_REMOVED lines=11> */
.L_x_1:


//--------------------- .nv.shared.reserved.0     --------------------------
	.section	.nv.shared.reserved.0,"aw",@nobits
	.weak		__nv_reservedSMEM_offset_0_alias
	.size		__nv_reservedSMEM_offset_0_alias, 0, 64
	.other		__nv_reservedSMEM_offset_0_alias,@"STO_CUDA_RESERVED_SHARED STV_DEFAULT"
__nv_reservedSMEM_offset_0_alias:
	.zero		0
	.zero		64


//--------------------- .nv.constant0._Z6conv2dPKfS0_iiiiPf --------------------------
	.section	.nv.constant0._Z6conv2dPKfS0_iiiiPf,"a",@progbits
	.sectionflags	@""
	.align	4
.nv.constant0._Z6conv2dPKfS0_iiiiPf:
	.zero		936


//--------------------- SYMBOLS --------------------------

	.type		.nv.reservedSmem.offset0,@object
	.size		.nv.reservedSmem.offset0,0x4
